//
// Generated by NVIDIA NVVM Compiler
//
// Compiler Build ID: CL-36424714
// Cuda compilation tools, release 13.0, V13.0.88
// Based on NVVM 20.0.0
//

.version 9.0
.target sm_100
.address_size 64

	// .globl	_Z6kernelPiS_S_ii

.visible .entry _Z6kernelPiS_S_ii(
	.param .u64 .ptr .align 1 _Z6kernelPiS_S_ii_param_0,
	.param .u64 .ptr .align 1 _Z6kernelPiS_S_ii_param_1,
	.param .u64 .ptr .align 1 _Z6kernelPiS_S_ii_param_2,
	.param .u32 _Z6kernelPiS_S_ii_param_3,
	.param .u32 _Z6kernelPiS_S_ii_param_4
)
{
	.reg .pred 	%p<3>;
	.reg .b32 	%r<46>;
	.reg .b64 	%rd<29>;

	ld.param.u64 	%rd6, [_Z6kernelPiS_S_ii_param_0];
	ld.param.u64 	%rd7, [_Z6kernelPiS_S_ii_param_1];
	ld.param.u64 	%rd8, [_Z6kernelPiS_S_ii_param_2];
	ld.param.u32 	%r10, [_Z6kernelPiS_S_ii_param_3];
	ld.param.u32 	%r11, [_Z6kernelPiS_S_ii_param_4];
	setp.lt.s32 	%p1, %r11, 8;
	@%p1 bra 	$L__BB0_3;
	shr.s32 	%r13, %r11, 31;
	shr.u32 	%r14, %r13, 29;
	add.s32 	%r15, %r11, %r14;
	shr.s32 	%r16, %r15, 3;
	neg.s32 	%r44, %r16;
	shl.b32 	%r2, %r10, 3;
	cvta.to.global.u64 	%rd9, %rd8;
	add.s64 	%rd28, %rd9, 16;
	mov.u32 	%r17, %tid.x;
	mov.u32 	%r18, %ntid.x;
	mov.u32 	%r19, %ctaid.x;
	mad.lo.s32 	%r43, %r19, %r18, %r17;
	cvta.to.global.u64 	%rd2, %rd7;
	cvta.to.global.u64 	%rd3, %rd6;
	mov.b32 	%r45, 0;
	mul.wide.s32 	%rd12, %r10, 4;
$L__BB0_2:
	mul.wide.s32 	%rd10, %r43, 4;
	add.s64 	%rd11, %rd3, %rd10;
	ld.global.u32 	%r20, [%rd11];
	add.s64 	%rd13, %rd11, %rd12;
	ld.global.u32 	%r21, [%rd13];
	add.s64 	%rd14, %rd13, %rd12;
	ld.global.u32 	%r22, [%rd14];
	add.s64 	%rd15, %rd14, %rd12;
	ld.global.u32 	%r23, [%rd15];
	add.s64 	%rd16, %rd15, %rd12;
	ld.global.u32 	%r24, [%rd16];
	add.s64 	%rd17, %rd16, %rd12;
	ld.global.u32 	%r25, [%rd17];
	add.s64 	%rd18, %rd17, %rd12;
	ld.global.u32 	%r26, [%rd18];
	add.s64 	%rd19, %rd18, %rd12;
	ld.global.u32 	%r27, [%rd19];
	add.s32 	%r28, %r20, %r45;
	atom.global.add.u32 	%r29, [%rd28+-16], %r28;
	add.s32 	%r30, %r21, %r28;
	atom.global.add.u32 	%r31, [%rd28+-12], %r30;
	add.s32 	%r32, %r22, %r30;
	atom.global.add.u32 	%r33, [%rd28+-8], %r32;
	add.s32 	%r34, %r23, %r32;
	atom.global.add.u32 	%r35, [%rd28+-4], %r34;
	add.s32 	%r36, %r24, %r34;
	atom.global.add.u32 	%r37, [%rd28], %r36;
	add.s32 	%r38, %r25, %r36;
	atom.global.add.u32 	%r39, [%rd28+4], %r38;
	add.s32 	%r40, %r26, %r38;
	atom.global.add.u32 	%r41, [%rd28+8], %r40;
	add.s32 	%r45, %r27, %r40;
	atom.global.add.u32 	%r42, [%rd28+12], %r45;
	add.s64 	%rd20, %rd2, %rd10;
	st.global.u32 	[%rd20], %r28;
	add.s64 	%rd21, %rd20, %rd12;
	st.global.u32 	[%rd21], %r30;
	add.s64 	%rd22, %rd21, %rd12;
	st.global.u32 	[%rd22], %r32;
	add.s64 	%rd23, %rd22, %rd12;
	st.global.u32 	[%rd23], %r34;
	add.s64 	%rd24, %rd23, %rd12;
	st.global.u32 	[%rd24], %r36;
	add.s64 	%rd25, %rd24, %rd12;
	st.global.u32 	[%rd25], %r38;
	add.s64 	%rd26, %rd25, %rd12;
	st.global.u32 	[%rd26], %r40;
	add.s64 	%rd27, %rd26, %rd12;
	st.global.u32 	[%rd27], %r45;
	add.s32 	%r44, %r44, 1;
	setp.ne.s32 	%p2, %r44, 0;
	add.s32 	%r43, %r43, %r2;
	add.s64 	%rd28, %rd28, 32;
	@%p2 bra 	$L__BB0_2;
$L__BB0_3:
	ret;

}


// ===== COMPILED SASS (sm_100) =====

	.target	sm_100

	.elftype	@"ET_EXEC"


//--------------------- .note.nv.tkinfo           --------------------------
	.section	.note.nv.tkinfo,"",@"SHT_NOTE"
	.sectionflags	@"SHF_NOTE_NV_TKINFO"
	.tkinfo
        /*0018*/ 	.word	0x00000002
        /*0030*/ 	.string	""
        /*0030*/ 	.string	"ptxas"
        /*0030*/ 	.string	"Cuda compilation tools, release 13.0, V13.0.88"
        /*0030*/ 	.string	"Build cuda_13.0.r13.0/compiler.36424714_0"
        /*0030*/ 	.string	"-arch sm_100 -m 64 "



//--------------------- .note.nv.cuinfo           --------------------------
	.section	.note.nv.cuinfo,"",@"SHT_NOTE"
	.sectionflags	@"SHF_NOTE_NV_CUINFO"
        /*0018*/ 	.short	0x0002
        /*001a*/ 	.short	0x0064
        /*001c*/ 	.short	0x0082
	.zero		2


//--------------------- .nv.info                  --------------------------
	.section	.nv.info,"",@"SHT_CUDA_INFO"
	.align	4


	//----- nvinfo : EIATTR_REGCOUNT
	.align		4
        /*0000*/ 	.byte	0x04, 0x2f
        /*0002*/ 	.short	(.L_1 - .L_0)
	.align		4
.L_0:
        /*0004*/ 	.word	index@(_Z6kernelPiS_S_ii)
        /*0008*/ 	.word	0x00000020


	//----- nvinfo : EIATTR_FRAME_SIZE
	.align		4
.L_1:
        /*000c*/ 	.byte	0x04, 0x11
        /*000e*/ 	.short	(.L_3 - .L_2)
	.align		4
.L_2:
        /*0010*/ 	.word	index@(_Z6kernelPiS_S_ii)
        /*0014*/ 	.word	0x00000000


	//----- nvinfo : EIATTR_MIN_STACK_SIZE
	.align		4
.L_3:
        /*0018*/ 	.byte	0x04, 0x12
        /*001a*/ 	.short	(.L_5 - .L_4)
	.align		4
.L_4:
        /*001c*/ 	.word	index@(_Z6kernelPiS_S_ii)
        /*0020*/ 	.word	0x00000000
.L_5:


//--------------------- .nv.compat                --------------------------
	.section	.nv.compat,"",@"SHT_CUDA_COMPAT_INFO"
	.align	4
        /*0000*/ 	.byte	0x02, 0x09, 0x00, 0x00, 0x02, 0x02, 0x01, 0x00, 0x02, 0x05, 0x05, 0x00, 0x03, 0x07, 0x01, 0x01
        /*0010*/ 	.byte	0x02, 0x03, 0x00, 0x00, 0x02, 0x06, 0x01, 0x00, 0x04, 0x0b, 0x08, 0x00, 0x09, 0x00, 0x00, 0x00
        /*0020*/ 	.byte	0x00, 0x00, 0x00, 0x00


//--------------------- .nv.info._Z6kernelPiS_S_ii --------------------------
	.section	.nv.info._Z6kernelPiS_S_ii,"",@"SHT_CUDA_INFO"
	.sectionflags	@""
	.align	4


	//----- nvinfo : EIATTR_CUDA_API_VERSION
	.align		4
        /*0000*/ 	.byte	0x04, 0x37
        /*0002*/ 	.short	(.L_7 - .L_6)
.L_6:
        /*0004*/ 	.word	0x00000082


	//----- nvinfo : EIATTR_KPARAM_INFO
	.align		4
.L_7:
        /*0008*/ 	.byte	0x04, 0x17
        /*000a*/ 	.short	(.L_9 - .L_8)
.L_8:
        /*000c*/ 	.word	0x00000000
        /*0010*/ 	.short	0x0004
        /*0012*/ 	.short	0x001c
        /*0014*/ 	.byte	0x00, 0xf0, 0x11, 0x00


	//----- nvinfo : EIATTR_KPARAM_INFO
	.align		4
.L_9:
        /*0018*/ 	.byte	0x04, 0x17
        /*001a*/ 	.short	(.L_11 - .L_10)
.L_10:
        /*001c*/ 	.word	0x00000000
        /*0020*/ 	.short	0x0003
        /*0022*/ 	.short	0x0018
        /*0024*/ 	.byte	0x00, 0xf0, 0x11, 0x00


	//----- nvinfo : EIATTR_KPARAM_INFO
	.align		4
.L_11:
        /*0028*/ 	.byte	0x04, 0x17
        /*002a*/ 	.short	(.L_13 - .L_12)
.L_12:
        /*002c*/ 	.word	0x00000000
        /*0030*/ 	.short	0x0002
        /*0032*/ 	.short	0x0010
        /*0034*/ 	.byte	0x00, 0xf5, 0x21, 0x00


	//----- nvinfo : EIATTR_KPARAM_INFO
	.align		4
.L_13:
        /*0038*/ 	.byte	0x04, 0x17
        /*003a*/ 	.short	(.L_15 - .L_14)
.L_14:
        /*003c*/ 	.word	0x00000000
        /*0040*/ 	.short	0x0001
        /*0042*/ 	.short	0x0008
        /*0044*/ 	.byte	0x00, 0xf5, 0x21, 0x00


	//----- nvinfo : EIATTR_KPARAM_INFO
	.align		4
.L_15:
        /*0048*/ 	.byte	0x04, 0x17
        /*004a*/ 	.short	(.L_17 - .L_16)
.L_16:
        /*004c*/ 	.word	0x00000000
        /*0050*/ 	.short	0x0000
        /*0052*/ 	.short	0x0000
        /*0054*/ 	.byte	0x00, 0xf5, 0x21, 0x00


	//----- nvinfo : EIATTR_SPARSE_MMA_MASK
	.align		4
.L_17:
        /*0058*/ 	.byte	0x03, 0x50
        /*005a*/ 	.short	0x0000


	//----- nvinfo : EIATTR_MAXREG_COUNT
	.align		4
        /*005c*/ 	.byte	0x03, 0x1b
        /*005e*/ 	.short	0x00ff


	//----- nvinfo : EIATTR_MERCURY_ISA_VERSION
	.align		4
        /*0060*/ 	.byte	0x03, 0x5f
        /*0062*/ 	.short	0x0101


	//----- nvinfo : EIATTR_INT_WARP_WIDE_INSTR_OFFSETS
	.align		4
        /*0064*/ 	.byte	0x04, 0x31
        /*0066*/ 	.short	(.L_19 - .L_18)


	//   ....[0]....
.L_18:
        /*0068*/ 	.word	0x00000270


	//   ....[1]....
        /*006c*/ 	.word	0x000002f0


	//   ....[2]....
        /*0070*/ 	.word	0x00000310


	//   ....[3]....
        /*0074*/ 	.word	0x00000330


	//   ....[4]....
        /*0078*/ 	.word	0x00000350


	//   ....[5]....
        /*007c*/ 	.word	0x00000370


	//   ....[6]....
        /*0080*/ 	.word	0x00000380


	//   ....[7]....
        /*0084*/ 	.word	0x00000390


	//   ....[8]....
        /*0088*/ 	.word	0x000003a0


	//----- nvinfo : EIATTR_VRC_CTA_INIT_COUNT
	.align		4
.L_19:
        /*008c*/ 	.byte	0x02, 0x4a
	.zero		1
	.zero		1


	//----- nvinfo : EIATTR_EXIT_INSTR_OFFSETS
	.align		4
        /*0090*/ 	.byte	0x04, 0x1c
        /*0092*/ 	.short	(.L_21 - .L_20)


	//   ....[0]....
.L_20:
        /*0094*/ 	.word	0x00000030


	//   ....[1]....
        /*0098*/ 	.word	0x00000600


	//----- nvinfo : EIATTR_CBANK_PARAM_SIZE
	.align		4
.L_21:
        /*009c*/ 	.byte	0x03, 0x19
        /*009e*/ 	.short	0x0020


	//----- nvinfo : EIATTR_PARAM_CBANK
	.align		4
        /*00a0*/ 	.byte	0x04, 0x0a
        /*00a2*/ 	.short	(.L_23 - .L_22)
	.align		4
.L_22:
        /*00a4*/ 	.word	index@(.nv.constant0._Z6kernelPiS_S_ii)
        /*00a8*/ 	.short	0x0380
        /*00aa*/ 	.short	0x0020


	//----- nvinfo : EIATTR_SW_WAR
	.align		4
.L_23:
        /*00ac*/ 	.byte	0x04, 0x36
        /*00ae*/ 	.short	(.L_25 - .L_24)
.L_24:
        /*00b0*/ 	.word	0x00000008
.L_25:


//--------------------- .nv.callgraph             --------------------------
	.section	.nv.callgraph,"",@"SHT_CUDA_CALLGRAPH"
	.align	4
	.sectionentsize	8
	.align		4
        /*0000*/ 	.word	0x00000000
	.align		4
        /*0004*/ 	.word	0xffffffff
	.align		4
        /*0008*/ 	.word	0x00000000
	.align		4
        /*000c*/ 	.word	0xfffffffe
	.align		4
        /*0010*/ 	.word	0x00000000
	.align		4
        /*0014*/ 	.word	0xfffffffd
	.align		4
        /*0018*/ 	.word	0x00000000
	.align		4
        /*001c*/ 	.word	0xfffffffc


//--------------------- .text._Z6kernelPiS_S_ii   --------------------------
	.section	.text._Z6kernelPiS_S_ii,"ax",@progbits
	.align	128
        .global         _Z6kernelPiS_S_ii
        .type           _Z6kernelPiS_S_ii,@function
        .size           _Z6kernelPiS_S_ii,(.L_x_2 - _Z6kernelPiS_S_ii)
        .other          _Z6kernelPiS_S_ii,@"STO_CUDA_ENTRY STV_DEFAULT"
_Z6kernelPiS_S_ii:
.text._Z6kernelPiS_S_ii:
[----:B------:R-:W-:Y:S08]  /*0000*/  LDC R1, c[0x0][0x37c] ;  /* 0x0000df00ff017b82 */ /* 0x000ff00000000800 */
[----:B------:R-:W0:Y:S02]  /*0010*/  LDC R5, c[0x0][0x39c] ;  /* 0x0000e700ff057b82 */ /* 0x000e240000000800 */
[----:B0-----:R-:W-:-:S13]  /*0020*/  ISETP.GE.AND P0, PT, R5, 0x8, PT ;  /* 0x000000080500780c */ /* 0x001fda0003f06270 */
[----:B------:R-:W-:Y:S05]  /*0030*/  @!P0 EXIT ;  /* 0x000000000000894d */ /* 0x000fea0003800000 */
[----:B------:R-:W0:Y:S01]  /*0040*/  S2R R3, SR_TID.X ;  /* 0x0000000000037919 */ /* 0x000e220000002100 */
[----:B------:R-:W1:Y:S01]  /*0050*/  LDCU.64 UR4, c[0x0][0x390] ;  /* 0x00007200ff0477ac */ /* 0x000e620008000a00 */
[----:B------:R-:W2:Y:S01]  /*0060*/  LDC R0, c[0x0][0x398] ;  /* 0x0000e600ff007b82 */ /* 0x000ea20000000800 */
[----:B------:R-:W-:Y:S01]  /*0070*/  SHF.R.S32.HI R2, RZ, 0x1f, R5 ;  /* 0x0000001fff027819 */ /* 0x000fe20000011405 */
[----:B------:R-:W0:Y:S01]  /*0080*/  S2R R6, SR_CTAID.X ;  /* 0x0000000000067919 */ /* 0x000e220000002500 */
[----:B------:R-:W0:Y:S02]  /*0090*/  LDCU UR8, c[0x0][0x360] ;  /* 0x00006c00ff0877ac */ /* 0x000e240008000800 */
[----:B------:R-:W-:Y:S01]  /*00a0*/  LEA.HI R2, R2, R5, RZ, 0x3 ;  /* 0x0000000502027211 */ /* 0x000fe200078f18ff */
[----:B------:R-:W3:Y:S02]  /*00b0*/  LDCU.64 UR6, c[0x0][0x358] ;  /* 0x00006b00ff0677ac */ /* 0x000ee40008000a00 */
[----:B------:R-:W4:Y:S01]  /*00c0*/  LDC.64 R8, c[0x0][0x380] ;  /* 0x0000e000ff087b82 */ /* 0x000f220000000a00 */
[----:B------:R-:W-:Y:S01]  /*00d0*/  SHF.R.S32.HI R4, RZ, 0x3, R2 ;  /* 0x00000003ff047819 */ /* 0x000fe20000011402 */
[----:B------:R-:W-:-:S04]  /*00e0*/  HFMA2 R2, -RZ, RZ, 0, 0 ;  /* 0x00000000ff027431 */ /* 0x000fc800000001ff */
[----:B------:R-:W-:Y:S02]  /*00f0*/  IMAD.MOV R4, RZ, RZ, -R4 ;  /* 0x000000ffff047224 */ /* 0x000fe400078e0a04 */
[----:B------:R-:W2:Y:S01]  /*0100*/  LDC.64 R10, c[0x0][0x388] ;  /* 0x0000e200ff0a7b82 */ /* 0x000ea20000000a00 */
[----:B-1----:R-:W-:-:S04]  /*0110*/  UIADD3 UR4, UP0, UPT, UR4, 0x10, URZ ;  /* 0x0000001004047890 */ /* 0x002fc8000ff1e0ff */
[----:B------:R-:W-:Y:S02]  /*0120*/  UIADD3.X UR5, UPT, UPT, URZ, UR5, URZ, UP0, !UPT ;  /* 0x00000005ff057290 */ /* 0x000fe400087fe4ff */
[----:B------:R-:W-:-:S04]  /*0130*/  MOV R12, UR4 ;  /* 0x00000004000c7c02 */ /* 0x000fc80008000f00 */
[----:B------:R-:W-:Y:S01]  /*0140*/  MOV R13, UR5 ;  /* 0x00000005000d7c02 */ /* 0x000fe20008000f00 */
[----:B0--3--:R-:W-:-:S07]  /*0150*/  IMAD R3, R6, UR8, R3 ;  /* 0x0000000806037c24 */ /* 0x009fce000f8e0203 */
.L_x_0:
[----:B0---4-:R-:W-:-:S05]  /*0160*/  IMAD.WIDE R18, R3, 0x4, R8 ;  /* 0x0000000403127825 */ /* 0x011fca00078e0208 */
[----:B------:R0:W3:Y:S01]  /*0170*/  LDG.E R21, desc[UR6][R18.64] ;  /* 0x0000000612157981 */ /* 0x0000e2000c1e1900 */
[----:B--2---:R-:W-:-:S05]  /*0180*/  IMAD.WIDE R22, R0, 0x4, R18 ;  /* 0x0000000400167825 */ /* 0x004fca00078e0212 */
[----:B------:R-:W2:Y:S01]  /*0190*/  LDG.E R20, desc[UR6][R22.64] ;  /* 0x0000000616147981 */ /* 0x000ea2000c1e1900 */
[----:B------:R-:W-:-:S05]  /*01a0*/  IMAD.WIDE R24, R0, 0x4, R22 ;  /* 0x0000000400187825 */ /* 0x000fca00078e0216 */
[----:B------:R-:W4:Y:S01]  /*01b0*/  LDG.E R28, desc[UR6][R24.64] ;  /* 0x00000006181c7981 */ /* 0x000f22000c1e1900 */
[----:B------:R-:W-:-:S05]  /*01c0*/  IMAD.WIDE R26, R0, 0x4, R24 ;  /* 0x00000004001a7825 */ /* 0x000fca00078e0218 */
[----:B------:R-:W5:Y:S01]  /*01d0*/  LDG.E R29, desc[UR6][R26.64] ;  /* 0x000000061a1d7981 */ /* 0x000f62000c1e1900 */
[----:B------:R-:W-:-:S04]  /*01e0*/  IMAD.WIDE R14, R0, 0x4, R26 ;  /* 0x00000004000e7825 */ /* 0x000fc800078e021a */
[C---:B------:R-:W-:Y:S02]  /*01f0*/  IMAD.WIDE R6, R0.reuse, 0x4, R14 ;  /* 0x0000000400067825 */ /* 0x040fe400078e020e */
[----:B------:R1:W5:Y:S02]  /*0200*/  LDG.E R14, desc[UR6][R14.64] ;  /* 0x000000060e0e7981 */ /* 0x000364000c1e1900 */
[C---:B------:R-:W-:Y:S02]  /*0210*/  IMAD.WIDE R16, R0.reuse, 0x4, R6 ;  /* 0x0000000400107825 */ /* 0x040fe400078e0206 */
[----:B------:R5:W5:Y:S04]  /*0220*/  LDG.E R6, desc[UR6][R6.64] ;  /* 0x0000000606067981 */ /* 0x000b68000c1e1900 */
[----:B------:R-:W5:Y:S01]  /*0230*/  LDG.E R5, desc[UR6][R16.64] ;  /* 0x0000000610057981 */ /* 0x000f62000c1e1900 */
[----:B0-----:R-:W-:-:S06]  /*0240*/  IMAD.WIDE R18, R0, 0x4, R16 ;  /* 0x0000000400127825 */ /* 0x001fcc00078e0210 */
[----:B------:R-:W5:Y:S01]  /*0250*/  LDG.E R18, desc[UR6][R18.64] ;  /* 0x0000000612127981 */ /* 0x000f62000c1e1900 */
[----:B-1----:R-:W0:Y:S01]  /*0260*/  S2R R15, SR_LANEID ;  /* 0x00000000000f7919 */ /* 0x002e220000000000 */
[----:B------:R-:W-:Y:S02]  /*0270*/  VOTEU.ANY UR4, UPT, PT ;  /* 0x0000000000047886 */ /* 0x000fe400038e0100 */
[----:B------:R-:W-:-:S06]  /*0280*/  UFLO.U32 UR4, UR4 ;  /* 0x00000004000472bd */ /* 0x000fcc00080e0000 */
[----:B0-----:R-:W-:Y:S02]  /*0290*/  ISETP.EQ.U32.AND P0, PT, R15, UR4, PT ;  /* 0x000000040f007c0c */ /* 0x001fe4000bf02070 */
[----:B------:R-:W-:Y:S02]  /*02a0*/  IADD3 R4, PT, PT, R4, 0x1, RZ ;  /* 0x0000000104047810 */ /* 0x000fe40007ffe0ff */
[----:B---3--:R-:W-:-:S05]  /*02b0*/  IADD3 R21, PT, PT, R21, R2, RZ ;  /* 0x0000000215157210 */ /* 0x008fca0007ffe0ff */
[----:B--2---:R-:W-:-:S05]  /*02c0*/  IMAD.IADD R23, R20, 0x1, R21 ;  /* 0x0000000114177824 */ /* 0x004fca00078e0215 */
[----:B----4-:R-:W-:-:S04]  /*02d0*/  IADD3 R28, PT, PT, R28, R23, RZ ;  /* 0x000000171c1c7210 */ /* 0x010fc80007ffe0ff */
[----:B-----5:R-:W-:Y:S01]  /*02e0*/  IADD3 R29, PT, PT, R29, R28, RZ ;  /* 0x0000001c1d1d7210 */ /* 0x020fe20007ffe0ff */
[----:B------:R-:W0:Y:S04]  /*02f0*/  REDUX.SUM UR5, R21 ;  /* 0x00000000150573c4 */ /* 0x000e28000000c000 */
[----:B------:R-:W-:-:S04]  /*0300*/  IMAD.IADD R7, R14, 0x1, R29 ;  /* 0x000000010e077824 */ /* 0x000fc800078e021d */
[----:B------:R-:W1:Y:S01]  /*0310*/  REDUX.SUM UR8, R23 ;  /* 0x00000000170873c4 */ /* 0x000e62000000c000 */
[----:B------:R-:W-:-:S07]  /*0320*/  IADD3 R6, PT, PT, R6, R7, RZ ;  /* 0x0000000706067210 */ /* 0x000fce0007ffe0ff */
[----:B------:R-:W2:Y:S01]  /*0330*/  REDUX.SUM UR9, R28 ;  /* 0x000000001c0973c4 */ /* 0x000ea2000000c000 */
[----:B------:R-:W-:-:S07]  /*0340*/  IADD3 R5, PT, PT, R5, R6, RZ ;  /* 0x0000000605057210 */ /* 0x000fce0007ffe0ff */
[----:B------:R-:W3:Y:S01]  /*0350*/  REDUX.SUM UR10, R29 ;  /* 0x000000001d0a73c4 */ /* 0x000ee2000000c000 */
[----:B------:R-:W-:-:S07]  /*0360*/  IMAD.IADD R2, R18, 0x1, R5 ;  /* 0x0000000112027824 */ /* 0x000fce00078e0205 */
[----:B------:R-:W4:Y:S08]  /*0370*/  REDUX.SUM UR11, R7 ;  /* 0x00000000070b73c4 */ /* 0x000f30000000c000 */
[----:B------:R-:W5:Y:S08]  /*0380*/  REDUX.SUM UR12, R6 ;  /* 0x00000000060c73c4 */ /* 0x000f70000000c000 */
[----:B------:R-:W5:Y:S08]  /*0390*/  REDUX.SUM UR13, R5 ;  /* 0x00000000050d73c4 */ /* 0x000f70000000c000 */
[----:B------:R-:W5:Y:S01]  /*03a0*/  REDUX.SUM UR14, R2 ;  /* 0x00000000020e73c4 */ /* 0x000f62000000c000 */
[----:B0-----:R-:W-:-:S02]  /*03b0*/  MOV R15, UR5 ;  /* 0x00000005000f7c02 */ /* 0x001fc40008000f00 */
[----:B-1----:R-:W-:Y:S02]  /*03c0*/  MOV R17, UR8 ;  /* 0x0000000800117c02 */ /* 0x002fe40008000f00 */
[----:B--2---:R-:W-:Y:S01]  /*03d0*/  MOV R19, UR9 ;  /* 0x0000000900137c02 */ /* 0x004fe20008000f00 */
[----:B------:R-:W-:Y:S01]  /*03e0*/  @P0 REDG.E.ADD.STRONG.GPU desc[UR6][R12.64+-0x10], R15 ;  /* 0xfffff00f0c00098e */ /* 0x000fe2000c12e106 */
[----:B---3--:R-:W-:Y:S01]  /*03f0*/  IMAD.U32 R27, RZ, RZ, UR10 ;  /* 0x0000000aff1b7e24 */ /* 0x008fe2000f8e00ff */
[----:B----4-:R-:W-:Y:S02]  /*0400*/  MOV R22, UR11 ;  /* 0x0000000b00167c02 */ /* 0x010fe40008000f00 */
[----:B------:R-:W-:Y:S01]  /*0410*/  @P0 REDG.E.ADD.STRONG.GPU desc[UR6][R12.64+-0xc], R17 ;  /* 0xfffff4110c00098e */ /* 0x000fe2000c12e106 */
[----:B-----5:R-:W-:-:S03]  /*0420*/  MOV R26, UR12 ;  /* 0x0000000c001a7c02 */ /* 0x020fc60008000f00 */
[----:B------:R0:W-:Y:S01]  /*0430*/  @P0 REDG.E.ADD.STRONG.GPU desc[UR6][R12.64+-0x8], R19 ;  /* 0xfffff8130c00098e */ /* 0x0001e2000c12e106 */
[----:B------:R-:W-:-:S03]  /*0440*/  MOV R25, UR13 ;  /* 0x0000000d00197c02 */ /* 0x000fc60008000f00 */
[----:B------:R-:W-:Y:S04]  /*0450*/  @P0 REDG.E.ADD.STRONG.GPU desc[UR6][R12.64+-0x4], R27 ;  /* 0xfffffc1b0c00098e */ /* 0x000fe8000c12e106 */
[----:B------:R-:W-:Y:S01]  /*0460*/  @P0 REDG.E.ADD.STRONG.GPU desc[UR6][R12.64], R22 ;  /* 0x000000160c00098e */ /* 0x000fe2000c12e106 */
[----:B0-----:R-:W-:-:S03]  /*0470*/  IMAD.WIDE R18, R3, 0x4, R10 ;  /* 0x0000000403127825 */ /* 0x001fc600078e020a */
[----:B------:R-:W-:Y:S01]  /*0480*/  @P0 REDG.E.ADD.STRONG.GPU desc[UR6][R12.64+0x4], R26 ;  /* 0x0000041a0c00098e */ /* 0x000fe2000c12e106 */
[----:B------:R-:W-:-:S03]  /*0490*/  IMAD.U32 R14, RZ, RZ, UR14 ;  /* 0x0000000eff0e7e24 */ /* 0x000fc6000f8e00ff */
[----:B------:R0:W-:Y:S04]  /*04a0*/  @P0 REDG.E.ADD.STRONG.GPU desc[UR6][R12.64+0x8], R25 ;  /* 0x000008190c00098e */ /* 0x0001e8000c12e106 */
[----:B------:R1:W-:Y:S01]  /*04b0*/  @P0 REDG.E.ADD.STRONG.GPU desc[UR6][R12.64+0xc], R14 ;  /* 0x00000c0e0c00098e */ /* 0x0003e2000c12e106 */
[----:B0-----:R-:W-:-:S04]  /*04c0*/  IMAD.WIDE R24, R0, 0x4, R18 ;  /* 0x0000000400187825 */ /* 0x001fc800078e0212 */
[C---:B-1----:R-:W-:Y:S01]  /*04d0*/  IMAD.WIDE R14, R0.reuse, 0x4, R24 ;  /* 0x00000004000e7825 */ /* 0x042fe200078e0218 */
[----:B------:R0:W-:Y:S03]  /*04e0*/  STG.E desc[UR6][R18.64], R21 ;  /* 0x0000001512007986 */ /* 0x0001e6000c101906 */
[----:B------:R-:W-:-:S04]  /*04f0*/  IMAD.WIDE R16, R0, 0x4, R14 ;  /* 0x0000000400107825 */ /* 0x000fc800078e020e */
[C---:B0-----:R-:W-:Y:S01]  /*0500*/  IMAD.WIDE R18, R0.reuse, 0x4, R16 ;  /* 0x0000000400127825 */ /* 0x041fe200078e0210 */
[----:B------:R0:W-:Y:S03]  /*0510*/  STG.E desc[UR6][R24.64], R23 ;  /* 0x0000001718007986 */ /* 0x0001e6000c101906 */
[----:B------:R-:W-:Y:S01]  /*0520*/  IMAD.WIDE R20, R0, 0x4, R18 ;  /* 0x0000000400147825 */ /* 0x000fe200078e0212 */
[----:B------:R-:W-:-:S03]  /*0530*/  ISETP.NE.AND P0, PT, R4, RZ, PT ;  /* 0x000000ff0400720c */ /* 0x000fc60003f05270 */
[----:B0-----:R-:W-:Y:S01]  /*0540*/  IMAD.WIDE R22, R0, 0x4, R20 ;  /* 0x0000000400167825 */ /* 0x001fe200078e0214 */
[----:B------:R0:W-:Y:S01]  /*0550*/  STG.E desc[UR6][R14.64], R28 ;  /* 0x0000001c0e007986 */ /* 0x0001e2000c101906 */
[----:B------:R-:W-:-:S03]  /*0560*/  IADD3 R12, P1, PT, R12, 0x20, RZ ;  /* 0x000000200c0c7810 */ /* 0x000fc60007f3e0ff */
[----:B------:R0:W-:Y:S01]  /*0570*/  STG.E desc[UR6][R16.64], R29 ;  /* 0x0000001d10007986 */ /* 0x0001e2000c101906 */
[----:B------:R-:W-:-:S03]  /*0580*/  IMAD.WIDE R26, R0, 0x4, R22 ;  /* 0x00000004001a7825 */ /* 0x000fc600078e0216 */
[----:B------:R0:W-:Y:S04]  /*0590*/  STG.E desc[UR6][R18.64], R7 ;  /* 0x0000000712007986 */ /* 0x0001e8000c101906 */
[----:B------:R0:W-:Y:S04]  /*05a0*/  STG.E desc[UR6][R20.64], R6 ;  /* 0x0000000614007986 */ /* 0x0001e8000c101906 */
[----:B------:R0:W-:Y:S01]  /*05b0*/  STG.E desc[UR6][R22.64], R5 ;  /* 0x0000000516007986 */ /* 0x0001e2000c101906 */
[----:B------:R-:W-:-:S03]  /*05c0*/  IADD3.X R13, PT, PT, RZ, R13, RZ, P1, !PT ;  /* 0x0000000dff0d7210 */ /* 0x000fc60000ffe4ff */
[----:B------:R0:W-:Y:S01]  /*05d0*/  STG.E desc[UR6][R26.64], R2 ;  /* 0x000000021a007986 */ /* 0x0001e2000c101906 */
[----:B------:R-:W-:Y:S01]  /*05e0*/  LEA R3, R0, R3, 0x3 ;  /* 0x0000000300037211 */ /* 0x000fe200078e18ff */
[----:B------:R-:W-:Y:S06]  /*05f0*/  @P0 BRA `(.L_x_0) ;  /* 0xfffffff800d80947 */ /* 0x000fec000383ffff */
[----:B------:R-:W-:Y:S05]  /*0600*/  EXIT ;  /* 0x000000000000794d */ /* 0x000fea0003800000 */
.L_x_1:
[----:B------:R-:W-:-:S00]  /*0610*/  BRA `(.L_x_1) ;  /* 0xfffffffc00fc7947 */ /* 0x000fc0000383ffff */
[----:B------:R-:W-:-:S00]  /*0620*/  NOP ;  /* 0x0000000000007918 */ /* 0x000fc00000000000 */
        /* <DEDUP_REMOVED lines=13> */
.L_x_2:


//--------------------- .nv.shared.reserved.0     --------------------------
	.section	.nv.shared.reserved.0,"aw",@nobits
	.weak		__nv_reservedSMEM_offset_0_alias
	.size		__nv_reservedSMEM_offset_0_alias, 0, 64
	.other		__nv_reservedSMEM_offset_0_alias,@"STO_CUDA_RESERVED_SHARED STV_DEFAULT"
__nv_reservedSMEM_offset_0_alias:
	.zero		0
	.zero		64


//--------------------- .nv.constant0._Z6kernelPiS_S_ii --------------------------
	.section	.nv.constant0._Z6kernelPiS_S_ii,"a",@progbits
	.sectionflags	@""
	.align	4
.nv.constant0._Z6kernelPiS_S_ii:
	.zero		928


//--------------------- SYMBOLS --------------------------

	.type		.nv.reservedSmem.offset0,@object
	.size		.nv.reservedSmem.offset0,0x4
